//
// Generated by NVIDIA NVVM Compiler
//
// Compiler Build ID: CL-36424714
// Cuda compilation tools, release 13.0, V13.0.88
// Based on NVVM 20.0.0
//

.version 9.0
.target sm_100
.address_size 64

	// .globl	_Z4testPiiPjjPyy

.visible .entry _Z4testPiiPjjPyy(
	.param .u64 .ptr .align 1 _Z4testPiiPjjPyy_param_0,
	.param .u32 _Z4testPiiPjjPyy_param_1,
	.param .u64 .ptr .align 1 _Z4testPiiPjjPyy_param_2,
	.param .u32 _Z4testPiiPjjPyy_param_3,
	.param .u64 .ptr .align 1 _Z4testPiiPjjPyy_param_4,
	.param .u64 _Z4testPiiPjjPyy_param_5
)
{
	.reg .b32 	%r<5>;
	.reg .b64 	%rd<9>;

	ld.param.u64 	%rd1, [_Z4testPiiPjjPyy_param_0];
	ld.param.u32 	%r1, [_Z4testPiiPjjPyy_param_1];
	ld.param.u64 	%rd2, [_Z4testPiiPjjPyy_param_2];
	ld.param.u32 	%r2, [_Z4testPiiPjjPyy_param_3];
	ld.param.u64 	%rd3, [_Z4testPiiPjjPyy_param_4];
	ld.param.u64 	%rd4, [_Z4testPiiPjjPyy_param_5];
	cvta.to.global.u64 	%rd5, %rd3;
	cvta.to.global.u64 	%rd6, %rd2;
	cvta.to.global.u64 	%rd7, %rd1;
	atom.global.and.b32 	%r3, [%rd7], %r1;
	atom.global.and.b32 	%r4, [%rd6], %r2;
	atom.global.and.b64 	%rd8, [%rd5], %rd4;
	ret;

}


// ===== COMPILED SASS (sm_100) =====

	.target	sm_100

	.elftype	@"ET_EXEC"


//--------------------- .note.nv.tkinfo           --------------------------
	.section	.note.nv.tkinfo,"",@"SHT_NOTE"
	.sectionflags	@"SHF_NOTE_NV_TKINFO"
	.tkinfo
        /*0018*/ 	.word	0x00000002
        /*0030*/ 	.string	""
        /*0030*/ 	.string	"ptxas"
        /*0030*/ 	.string	"Cuda compilation tools, release 13.0, V13.0.88"
        /*0030*/ 	.string	"Build cuda_13.0.r13.0/compiler.36424714_0"
        /*0030*/ 	.string	"-arch sm_100 -m 64 "



//--------------------- .note.nv.cuinfo           --------------------------
	.section	.note.nv.cuinfo,"",@"SHT_NOTE"
	.sectionflags	@"SHF_NOTE_NV_CUINFO"
        /*0018*/ 	.short	0x0002
        /*001a*/ 	.short	0x0064
        /*001c*/ 	.short	0x0082
	.zero		2


//--------------------- .nv.info                  --------------------------
	.section	.nv.info,"",@"SHT_CUDA_INFO"
	.align	4


	//----- nvinfo : EIATTR_REGCOUNT
	.align		4
        /*0000*/ 	.byte	0x04, 0x2f
        /*0002*/ 	.short	(.L_1 - .L_0)
	.align		4
.L_0:
        /*0004*/ 	.word	index@(_Z4testPiiPjjPyy)
        /*0008*/ 	.word	0x00000010


	//----- nvinfo : EIATTR_FRAME_SIZE
	.align		4
.L_1:
        /*000c*/ 	.byte	0x04, 0x11
        /*000e*/ 	.short	(.L_3 - .L_2)
	.align		4
.L_2:
        /*0010*/ 	.word	index@(_Z4testPiiPjjPyy)
        /*0014*/ 	.word	0x00000000


	//----- nvinfo : EIATTR_MIN_STACK_SIZE
	.align		4
.L_3:
        /*0018*/ 	.byte	0x04, 0x12
        /*001a*/ 	.short	(.L_5 - .L_4)
	.align		4
.L_4:
        /*001c*/ 	.word	index@(_Z4testPiiPjjPyy)
        /*0020*/ 	.word	0x00000000
.L_5:


//--------------------- .nv.compat                --------------------------
	.section	.nv.compat,"",@"SHT_CUDA_COMPAT_INFO"
	.align	4
        /*0000*/ 	.byte	0x02, 0x09, 0x00, 0x00, 0x02, 0x02, 0x01, 0x00, 0x02, 0x05, 0x05, 0x00, 0x03, 0x07, 0x01, 0x01
        /*0010*/ 	.byte	0x02, 0x03, 0x00, 0x00, 0x02, 0x06, 0x01, 0x00, 0x04, 0x0b, 0x08, 0x00, 0x09, 0x00, 0x00, 0x00
        /*0020*/ 	.byte	0x00, 0x00, 0x00, 0x00


//--------------------- .nv.info._Z4testPiiPjjPyy --------------------------
	.section	.nv.info._Z4testPiiPjjPyy,"",@"SHT_CUDA_INFO"
	.sectionflags	@""
	.align	4


	//----- nvinfo : EIATTR_CUDA_API_VERSION
	.align		4
        /*0000*/ 	.byte	0x04, 0x37
        /*0002*/ 	.short	(.L_7 - .L_6)
.L_6:
        /*0004*/ 	.word	0x00000082


	//----- nvinfo : EIATTR_KPARAM_INFO
	.align		4
.L_7:
        /*0008*/ 	.byte	0x04, 0x17
        /*000a*/ 	.short	(.L_9 - .L_8)
.L_8:
        /*000c*/ 	.word	0x00000000
        /*0010*/ 	.short	0x0005
        /*0012*/ 	.short	0x0028
        /*0014*/ 	.byte	0x00, 0xf0, 0x21, 0x00


	//----- nvinfo : EIATTR_KPARAM_INFO
	.align		4
.L_9:
        /*0018*/ 	.byte	0x04, 0x17
        /*001a*/ 	.short	(.L_11 - .L_10)
.L_10:
        /*001c*/ 	.word	0x00000000
        /*0020*/ 	.short	0x0004
        /*0022*/ 	.short	0x0020
        /*0024*/ 	.byte	0x00, 0xf5, 0x21, 0x00


	//----- nvinfo : EIATTR_KPARAM_INFO
	.align		4
.L_11:
        /*0028*/ 	.byte	0x04, 0x17
        /*002a*/ 	.short	(.L_13 - .L_12)
.L_12:
        /*002c*/ 	.word	0x00000000
        /*0030*/ 	.short	0x0003
        /*0032*/ 	.short	0x0018
        /*0034*/ 	.byte	0x00, 0xf0, 0x11, 0x00


	//----- nvinfo : EIATTR_KPARAM_INFO
	.align		4
.L_13:
        /*0038*/ 	.byte	0x04, 0x17
        /*003a*/ 	.short	(.L_15 - .L_14)
.L_14:
        /*003c*/ 	.word	0x00000000
        /*0040*/ 	.short	0x0002
        /*0042*/ 	.short	0x0010
        /*0044*/ 	.byte	0x00, 0xf5, 0x21, 0x00


	//----- nvinfo : EIATTR_KPARAM_INFO
	.align		4
.L_15:
        /*0048*/ 	.byte	0x04, 0x17
        /*004a*/ 	.short	(.L_17 - .L_16)
.L_16:
        /*004c*/ 	.word	0x00000000
        /*0050*/ 	.short	0x0001
        /*0052*/ 	.short	0x0008
        /*0054*/ 	.byte	0x00, 0xf0, 0x11, 0x00


	//----- nvinfo : EIATTR_KPARAM_INFO
	.align		4
.L_17:
        /*0058*/ 	.byte	0x04, 0x17
        /*005a*/ 	.short	(.L_19 - .L_18)
.L_18:
        /*005c*/ 	.word	0x00000000
        /*0060*/ 	.short	0x0000
        /*0062*/ 	.short	0x0000
        /*0064*/ 	.byte	0x00, 0xf5, 0x21, 0x00


	//----- nvinfo : EIATTR_SPARSE_MMA_MASK
	.align		4
.L_19:
        /*0068*/ 	.byte	0x03, 0x50
        /*006a*/ 	.short	0x0000


	//----- nvinfo : EIATTR_MAXREG_COUNT
	.align		4
        /*006c*/ 	.byte	0x03, 0x1b
        /*006e*/ 	.short	0x00ff


	//----- nvinfo : EIATTR_MERCURY_ISA_VERSION
	.align		4
        /*0070*/ 	.byte	0x03, 0x5f
        /*0072*/ 	.short	0x0101


	//----- nvinfo : EIATTR_INT_WARP_WIDE_INSTR_OFFSETS
	.align		4
        /*0074*/ 	.byte	0x04, 0x31
        /*0076*/ 	.short	(.L_21 - .L_20)


	//   ....[0]....
.L_20:
        /*0078*/ 	.word	0x00000030


	//   ....[1]....
        /*007c*/ 	.word	0x00000080


	//   ....[2]....
        /*0080*/ 	.word	0x000000a0


	//----- nvinfo : EIATTR_VRC_CTA_INIT_COUNT
	.align		4
.L_21:
        /*0084*/ 	.byte	0x02, 0x4a
	.zero		1
	.zero		1


	//----- nvinfo : EIATTR_EXIT_INSTR_OFFSETS
	.align		4
        /*0088*/ 	.byte	0x04, 0x1c
        /*008a*/ 	.short	(.L_23 - .L_22)


	//   ....[0]....
.L_22:
        /*008c*/ 	.word	0x00000130


	//----- nvinfo : EIATTR_CBANK_PARAM_SIZE
	.align		4
.L_23:
        /*0090*/ 	.byte	0x03, 0x19
        /*0092*/ 	.short	0x0030


	//----- nvinfo : EIATTR_PARAM_CBANK
	.align		4
        /*0094*/ 	.byte	0x04, 0x0a
        /*0096*/ 	.short	(.L_25 - .L_24)
	.align		4
.L_24:
        /*0098*/ 	.word	index@(.nv.constant0._Z4testPiiPjjPyy)
        /*009c*/ 	.short	0x0380
        /*009e*/ 	.short	0x0030


	//----- nvinfo : EIATTR_SW_WAR
	.align		4
.L_25:
        /*00a0*/ 	.byte	0x04, 0x36
        /*00a2*/ 	.short	(.L_27 - .L_26)
.L_26:
        /*00a4*/ 	.word	0x00000008
.L_27:


//--------------------- .nv.callgraph             --------------------------
	.section	.nv.callgraph,"",@"SHT_CUDA_CALLGRAPH"
	.align	4
	.sectionentsize	8
	.align		4
        /*0000*/ 	.word	0x00000000
	.align		4
        /*0004*/ 	.word	0xffffffff
	.align		4
        /*0008*/ 	.word	0x00000000
	.align		4
        /*000c*/ 	.word	0xfffffffe
	.align		4
        /*0010*/ 	.word	0x00000000
	.align		4
        /*0014*/ 	.word	0xfffffffd
	.align		4
        /*0018*/ 	.word	0x00000000
	.align		4
        /*001c*/ 	.word	0xfffffffc


//--------------------- .text._Z4testPiiPjjPyy    --------------------------
	.section	.text._Z4testPiiPjjPyy,"ax",@progbits
	.align	128
        .global         _Z4testPiiPjjPyy
        .type           _Z4testPiiPjjPyy,@function
        .size           _Z4testPiiPjjPyy,(.L_x_1 - _Z4testPiiPjjPyy)
        .other          _Z4testPiiPjjPyy,@"STO_CUDA_ENTRY STV_DEFAULT"
_Z4testPiiPjjPyy:
.text._Z4testPiiPjjPyy:
[----:B------:R-:W-:Y:S08]  /*0000*/  LDC R1, c[0x0][0x37c] ;  /* 0x0000df00ff017b82 */ /* 0x000ff00000000800 */
[----:B------:R-:W0:Y:S01]  /*0010*/  LDC R0, c[0x0][0x388] ;  /* 0x0000e200ff007b82 */ /* 0x000e220000000800 */
[----:B------:R-:W1:Y:S01]  /*0020*/  S2R R11, SR_LANEID ;  /* 0x00000000000b7919 */ /* 0x000e620000000000 */
[----:B------:R-:W-:Y:S01]  /*0030*/  VOTEU.ANY UR4, UPT, PT ;  /* 0x0000000000047886 */ /* 0x000fe200038e0100 */
[----:B------:R-:W2:Y:S01]  /*0040*/  LDCU.64 UR6, c[0x0][0x358] ;  /* 0x00006b00ff0677ac */ /* 0x000ea20008000a00 */
[----:B------:R-:W-:-:S04]  /*0050*/  UFLO.U32 UR4, UR4 ;  /* 0x00000004000472bd */ /* 0x000fc800080e0000 */
[----:B------:R-:W3:Y:S08]  /*0060*/  LDC R10, c[0x0][0x398] ;  /* 0x0000e600ff0a7b82 */ /* 0x000ef00000000800 */
[----:B------:R-:W2:Y:S08]  /*0070*/  LDC.64 R2, c[0x0][0x380] ;  /* 0x0000e000ff027b82 */ /* 0x000eb00000000a00 */
[----:B0-----:R-:W0:Y:S08]  /*0080*/  REDUX UR5, R0 ;  /* 0x00000000000573c4 */ /* 0x001e300000000000 */
[----:B------:R-:W4:Y:S08]  /*0090*/  LDC.64 R4, c[0x0][0x390] ;  /* 0x0000e400ff047b82 */ /* 0x000f300000000a00 */
[----:B---3--:R-:W3:Y:S08]  /*00a0*/  REDUX UR8, R10 ;  /* 0x000000000a0873c4 */ /* 0x008ef00000000000 */
[----:B------:R-:W5:Y:S01]  /*00b0*/  LDC.64 R6, c[0x0][0x3a0] ;  /* 0x0000e800ff067b82 */ /* 0x000f620000000a00 */
[----:B-1----:R-:W-:-:S07]  /*00c0*/  ISETP.EQ.U32.AND P0, PT, R11, UR4, PT ;  /* 0x000000040b007c0c */ /* 0x002fce000bf02070 */
[----:B------:R-:W5:Y:S01]  /*00d0*/  LDC.64 R8, c[0x0][0x3a8] ;  /* 0x0000ea00ff087b82 */ /* 0x000f620000000a00 */
[----:B0-----:R-:W-:-:S05]  /*00e0*/  IMAD.U32 R11, RZ, RZ, UR5 ;  /* 0x00000005ff0b7e24 */ /* 0x001fca000f8e00ff */
[----:B--2---:R-:W-:Y:S01]  /*00f0*/  @P0 REDG.E.AND.STRONG.GPU desc[UR6][R2.64], R11 ;  /* 0x0000000b0200098e */ /* 0x004fe2000e92e106 */
[----:B---3--:R-:W-:-:S05]  /*0100*/  MOV R13, UR8 ;  /* 0x00000008000d7c02 */ /* 0x008fca0008000f00 */
[----:B----4-:R-:W-:Y:S04]  /*0110*/  @P0 REDG.E.AND.STRONG.GPU desc[UR6][R4.64], R13 ;  /* 0x0000000d0400098e */ /* 0x010fe8000e92e106 */
[----:B-----5:R-:W-:Y:S01]  /*0120*/  REDG.E.AND.64.STRONG.GPU desc[UR6][R6.64], R8 ;  /* 0x000000080600798e */ /* 0x020fe2000e92e506 */
[----:B------:R-:W-:Y:S05]  /*0130*/  EXIT ;  /* 0x000000000000794d */ /* 0x000fea0003800000 */
.L_x_0:
[----:B------:R-:W-:-:S00]  /*0140*/  BRA `(.L_x_0) ;  /* 0xfffffffc00fc7947 */ /* 0x000fc0000383ffff */
[----:B------:R-:W-:-:S00]  /*0150*/  NOP ;  /* 0x0000000000007918 */ /* 0x000fc00000000000 */
        /* <DEDUP_REMOVED lines=10> */
.L_x_1:


//--------------------- .nv.shared.reserved.0     --------------------------
	.section	.nv.shared.reserved.0,"aw",@nobits
	.weak		__nv_reservedSMEM_offset_0_alias
	.size		__nv_reservedSMEM_offset_0_alias, 0, 64
	.other		__nv_reservedSMEM_offset_0_alias,@"STO_CUDA_RESERVED_SHARED STV_DEFAULT"
__nv_reservedSMEM_offset_0_alias:
	.zero		0
	.zero		64


//--------------------- .nv.constant0._Z4testPiiPjjPyy --------------------------
	.section	.nv.constant0._Z4testPiiPjjPyy,"a",@progbits
	.sectionflags	@""
	.align	4
.nv.constant0._Z4testPiiPjjPyy:
	.zero		944


//--------------------- SYMBOLS --------------------------

	.type		.nv.reservedSmem.offset0,@object
	.size		.nv.reservedSmem.offset0,0x4
